//
// Generated by NVIDIA NVVM Compiler
//
// Compiler Build ID: CL-36424714
// Cuda compilation tools, release 13.0, V13.0.88
// Based on NVVM 20.0.0
//

.version 9.0
.target sm_100
.address_size 64

	// .globl	_Z11pass_vectorPii
.global .align 1 .b8 _ZN34_INTERNAL_26595fef_4_k_cu_15ba626d4cuda3std3__45__cpo5beginE[1];
.global .align 1 .b8 _ZN34_INTERNAL_26595fef_4_k_cu_15ba626d4cuda3std3__45__cpo3endE[1];
.global .align 1 .b8 _ZN34_INTERNAL_26595fef_4_k_cu_15ba626d4cuda3std3__45__cpo6cbeginE[1];
.global .align 1 .b8 _ZN34_INTERNAL_26595fef_4_k_cu_15ba626d4cuda3std3__45__cpo4cendE[1];
.global .align 1 .b8 _ZN34_INTERNAL_26595fef_4_k_cu_15ba626d4cuda3std3__45__cpo6rbeginE[1];
.global .align 1 .b8 _ZN34_INTERNAL_26595fef_4_k_cu_15ba626d4cuda3std3__45__cpo4rendE[1];
.global .align 1 .b8 _ZN34_INTERNAL_26595fef_4_k_cu_15ba626d4cuda3std3__45__cpo7crbeginE[1];
.global .align 1 .b8 _ZN34_INTERNAL_26595fef_4_k_cu_15ba626d4cuda3std3__45__cpo5crendE[1];
.global .align 1 .b8 _ZN34_INTERNAL_26595fef_4_k_cu_15ba626d4cuda3std3__436_GLOBAL__N__26595fef_4_k_cu_15ba626d6ignoreE[1];
.global .align 1 .b8 _ZN34_INTERNAL_26595fef_4_k_cu_15ba626d4cuda3std3__419piecewise_constructE[1];
.global .align 1 .b8 _ZN34_INTERNAL_26595fef_4_k_cu_15ba626d4cuda3std3__48in_placeE[1];
.global .align 1 .b8 _ZN34_INTERNAL_26595fef_4_k_cu_15ba626d4cuda3std3__420unreachable_sentinelE[1];
.global .align 1 .b8 _ZN34_INTERNAL_26595fef_4_k_cu_15ba626d4cuda3std3__47nulloptE[1];
.global .align 1 .b8 _ZN34_INTERNAL_26595fef_4_k_cu_15ba626d4cuda3std3__48unexpectE[1];
.global .align 1 .b8 _ZN34_INTERNAL_26595fef_4_k_cu_15ba626d4cuda3std6ranges3__45__cpo4swapE[1];
.global .align 1 .b8 _ZN34_INTERNAL_26595fef_4_k_cu_15ba626d4cuda3std6ranges3__45__cpo9iter_moveE[1];
.global .align 1 .b8 _ZN34_INTERNAL_26595fef_4_k_cu_15ba626d4cuda3std6ranges3__45__cpo5beginE[1];
.global .align 1 .b8 _ZN34_INTERNAL_26595fef_4_k_cu_15ba626d4cuda3std6ranges3__45__cpo3endE[1];
.global .align 1 .b8 _ZN34_INTERNAL_26595fef_4_k_cu_15ba626d4cuda3std6ranges3__45__cpo6cbeginE[1];
.global .align 1 .b8 _ZN34_INTERNAL_26595fef_4_k_cu_15ba626d4cuda3std6ranges3__45__cpo4cendE[1];
.global .align 1 .b8 _ZN34_INTERNAL_26595fef_4_k_cu_15ba626d4cuda3std6ranges3__45__cpo7advanceE[1];
.global .align 1 .b8 _ZN34_INTERNAL_26595fef_4_k_cu_15ba626d4cuda3std6ranges3__45__cpo9iter_swapE[1];
.global .align 1 .b8 _ZN34_INTERNAL_26595fef_4_k_cu_15ba626d4cuda3std6ranges3__45__cpo4nextE[1];
.global .align 1 .b8 _ZN34_INTERNAL_26595fef_4_k_cu_15ba626d4cuda3std6ranges3__45__cpo4prevE[1];
.global .align 1 .b8 _ZN34_INTERNAL_26595fef_4_k_cu_15ba626d4cuda3std6ranges3__45__cpo4dataE[1];
.global .align 1 .b8 _ZN34_INTERNAL_26595fef_4_k_cu_15ba626d4cuda3std6ranges3__45__cpo5cdataE[1];
.global .align 1 .b8 _ZN34_INTERNAL_26595fef_4_k_cu_15ba626d4cuda3std6ranges3__45__cpo4sizeE[1];
.global .align 1 .b8 _ZN34_INTERNAL_26595fef_4_k_cu_15ba626d4cuda3std6ranges3__45__cpo5ssizeE[1];
.global .align 1 .b8 _ZN34_INTERNAL_26595fef_4_k_cu_15ba626d4cuda3std6ranges3__45__cpo8distanceE[1];
.global .align 1 .b8 _ZN34_INTERNAL_26595fef_4_k_cu_15ba626d6thrust24THRUST_300001_SM_1000_NS8cuda_cub3parE[1];
.global .align 1 .b8 _ZN34_INTERNAL_26595fef_4_k_cu_15ba626d6thrust24THRUST_300001_SM_1000_NS8cuda_cub10par_nosyncE[1];
.global .align 1 .b8 _ZN34_INTERNAL_26595fef_4_k_cu_15ba626d6thrust24THRUST_300001_SM_1000_NS6system6detail10sequential3seqE[1];
.global .align 1 .b8 _ZN34_INTERNAL_26595fef_4_k_cu_15ba626d6thrust24THRUST_300001_SM_1000_NS12placeholders2_1E[1];
.global .align 1 .b8 _ZN34_INTERNAL_26595fef_4_k_cu_15ba626d6thrust24THRUST_300001_SM_1000_NS12placeholders2_2E[1];
.global .align 1 .b8 _ZN34_INTERNAL_26595fef_4_k_cu_15ba626d6thrust24THRUST_300001_SM_1000_NS12placeholders2_3E[1];
.global .align 1 .b8 _ZN34_INTERNAL_26595fef_4_k_cu_15ba626d6thrust24THRUST_300001_SM_1000_NS12placeholders2_4E[1];
.global .align 1 .b8 _ZN34_INTERNAL_26595fef_4_k_cu_15ba626d6thrust24THRUST_300001_SM_1000_NS12placeholders2_5E[1];
.global .align 1 .b8 _ZN34_INTERNAL_26595fef_4_k_cu_15ba626d6thrust24THRUST_300001_SM_1000_NS12placeholders2_6E[1];
.global .align 1 .b8 _ZN34_INTERNAL_26595fef_4_k_cu_15ba626d6thrust24THRUST_300001_SM_1000_NS12placeholders2_7E[1];
.global .align 1 .b8 _ZN34_INTERNAL_26595fef_4_k_cu_15ba626d6thrust24THRUST_300001_SM_1000_NS12placeholders2_8E[1];
.global .align 1 .b8 _ZN34_INTERNAL_26595fef_4_k_cu_15ba626d6thrust24THRUST_300001_SM_1000_NS12placeholders2_9E[1];
.global .align 1 .b8 _ZN34_INTERNAL_26595fef_4_k_cu_15ba626d6thrust24THRUST_300001_SM_1000_NS12placeholders3_10E[1];
.global .align 1 .b8 _ZN34_INTERNAL_26595fef_4_k_cu_15ba626d6thrust24THRUST_300001_SM_1000_NS3seqE[1];

.visible .entry _Z11pass_vectorPii(
	.param .u64 .ptr .align 1 _Z11pass_vectorPii_param_0,
	.param .u32 _Z11pass_vectorPii_param_1
)
{
	.reg .pred 	%p<10>;
	.reg .b32 	%r<81>;
	.reg .b64 	%rd<16>;

	ld.param.u64 	%rd8, [_Z11pass_vectorPii_param_0];
	ld.param.u32 	%r16, [_Z11pass_vectorPii_param_1];
	cvta.to.global.u64 	%rd1, %rd8;
	setp.lt.s32 	%p1, %r16, 1;
	@%p1 bra 	$L__BB0_13;
	and.b32  	%r1, %r16, 15;
	setp.lt.u32 	%p2, %r16, 16;
	mov.b32 	%r78, 0;
	@%p2 bra 	$L__BB0_4;
	and.b32  	%r78, %r16, 2147483632;
	neg.s32 	%r76, %r78;
	add.s64 	%rd14, %rd1, 32;
$L__BB0_3:
	.pragma "nounroll";
	ld.global.u32 	%r18, [%rd14+-32];
	add.s32 	%r19, %r18, 5;
	st.global.u32 	[%rd14+-32], %r19;
	ld.global.u32 	%r20, [%rd14+-28];
	add.s32 	%r21, %r20, 5;
	st.global.u32 	[%rd14+-28], %r21;
	ld.global.u32 	%r22, [%rd14+-24];
	add.s32 	%r23, %r22, 5;
	st.global.u32 	[%rd14+-24], %r23;
	ld.global.u32 	%r24, [%rd14+-20];
	add.s32 	%r25, %r24, 5;
	st.global.u32 	[%rd14+-20], %r25;
	ld.global.u32 	%r26, [%rd14+-16];
	add.s32 	%r27, %r26, 5;
	st.global.u32 	[%rd14+-16], %r27;
	ld.global.u32 	%r28, [%rd14+-12];
	add.s32 	%r29, %r28, 5;
	st.global.u32 	[%rd14+-12], %r29;
	ld.global.u32 	%r30, [%rd14+-8];
	add.s32 	%r31, %r30, 5;
	st.global.u32 	[%rd14+-8], %r31;
	ld.global.u32 	%r32, [%rd14+-4];
	add.s32 	%r33, %r32, 5;
	st.global.u32 	[%rd14+-4], %r33;
	ld.global.u32 	%r34, [%rd14];
	add.s32 	%r35, %r34, 5;
	st.global.u32 	[%rd14], %r35;
	ld.global.u32 	%r36, [%rd14+4];
	add.s32 	%r37, %r36, 5;
	st.global.u32 	[%rd14+4], %r37;
	ld.global.u32 	%r38, [%rd14+8];
	add.s32 	%r39, %r38, 5;
	st.global.u32 	[%rd14+8], %r39;
	ld.global.u32 	%r40, [%rd14+12];
	add.s32 	%r41, %r40, 5;
	st.global.u32 	[%rd14+12], %r41;
	ld.global.u32 	%r42, [%rd14+16];
	add.s32 	%r43, %r42, 5;
	st.global.u32 	[%rd14+16], %r43;
	ld.global.u32 	%r44, [%rd14+20];
	add.s32 	%r45, %r44, 5;
	st.global.u32 	[%rd14+20], %r45;
	ld.global.u32 	%r46, [%rd14+24];
	add.s32 	%r47, %r46, 5;
	st.global.u32 	[%rd14+24], %r47;
	ld.global.u32 	%r48, [%rd14+28];
	add.s32 	%r49, %r48, 5;
	st.global.u32 	[%rd14+28], %r49;
	add.s32 	%r76, %r76, 16;
	add.s64 	%rd14, %rd14, 64;
	setp.ne.s32 	%p3, %r76, 0;
	@%p3 bra 	$L__BB0_3;
$L__BB0_4:
	setp.eq.s32 	%p4, %r1, 0;
	@%p4 bra 	$L__BB0_13;
	and.b32  	%r7, %r16, 7;
	setp.lt.u32 	%p5, %r1, 8;
	@%p5 bra 	$L__BB0_7;
	mul.wide.u32 	%rd9, %r78, 4;
	add.s64 	%rd10, %rd1, %rd9;
	ld.global.u32 	%r50, [%rd10];
	add.s32 	%r51, %r50, 5;
	st.global.u32 	[%rd10], %r51;
	ld.global.u32 	%r52, [%rd10+4];
	add.s32 	%r53, %r52, 5;
	st.global.u32 	[%rd10+4], %r53;
	ld.global.u32 	%r54, [%rd10+8];
	add.s32 	%r55, %r54, 5;
	st.global.u32 	[%rd10+8], %r55;
	ld.global.u32 	%r56, [%rd10+12];
	add.s32 	%r57, %r56, 5;
	st.global.u32 	[%rd10+12], %r57;
	ld.global.u32 	%r58, [%rd10+16];
	add.s32 	%r59, %r58, 5;
	st.global.u32 	[%rd10+16], %r59;
	ld.global.u32 	%r60, [%rd10+20];
	add.s32 	%r61, %r60, 5;
	st.global.u32 	[%rd10+20], %r61;
	ld.global.u32 	%r62, [%rd10+24];
	add.s32 	%r63, %r62, 5;
	st.global.u32 	[%rd10+24], %r63;
	ld.global.u32 	%r64, [%rd10+28];
	add.s32 	%r65, %r64, 5;
	st.global.u32 	[%rd10+28], %r65;
	add.s32 	%r78, %r78, 8;
$L__BB0_7:
	setp.eq.s32 	%p6, %r7, 0;
	@%p6 bra 	$L__BB0_13;
	and.b32  	%r10, %r16, 3;
	setp.lt.u32 	%p7, %r7, 4;
	@%p7 bra 	$L__BB0_10;
	mul.wide.u32 	%rd11, %r78, 4;
	add.s64 	%rd12, %rd1, %rd11;
	ld.global.u32 	%r66, [%rd12];
	add.s32 	%r67, %r66, 5;
	st.global.u32 	[%rd12], %r67;
	ld.global.u32 	%r68, [%rd12+4];
	add.s32 	%r69, %r68, 5;
	st.global.u32 	[%rd12+4], %r69;
	ld.global.u32 	%r70, [%rd12+8];
	add.s32 	%r71, %r70, 5;
	st.global.u32 	[%rd12+8], %r71;
	ld.global.u32 	%r72, [%rd12+12];
	add.s32 	%r73, %r72, 5;
	st.global.u32 	[%rd12+12], %r73;
	add.s32 	%r78, %r78, 4;
$L__BB0_10:
	setp.eq.s32 	%p8, %r10, 0;
	@%p8 bra 	$L__BB0_13;
	mul.wide.u32 	%rd13, %r78, 4;
	add.s64 	%rd15, %rd1, %rd13;
	neg.s32 	%r80, %r10;
$L__BB0_12:
	.pragma "nounroll";
	ld.global.u32 	%r74, [%rd15];
	add.s32 	%r75, %r74, 5;
	st.global.u32 	[%rd15], %r75;
	add.s64 	%rd15, %rd15, 4;
	add.s32 	%r80, %r80, 1;
	setp.ne.s32 	%p9, %r80, 0;
	@%p9 bra 	$L__BB0_12;
$L__BB0_13:
	ret;

}
	// .globl	_ZN3cub18CUB_300001_SM_10006detail11EmptyKernelIvEEvv
.visible .entry _ZN3cub18CUB_300001_SM_10006detail11EmptyKernelIvEEvv()
{


	ret;

}


// ===== COMPILED SASS (sm_100) =====

	.target	sm_100

	.elftype	@"ET_EXEC"


//--------------------- .note.nv.tkinfo           --------------------------
	.section	.note.nv.tkinfo,"",@"SHT_NOTE"
	.sectionflags	@"SHF_NOTE_NV_TKINFO"
	.tkinfo
        /*0018*/ 	.word	0x00000002
        /*0030*/ 	.string	""
        /*0030*/ 	.string	"ptxas"
        /*0030*/ 	.string	"Cuda compilation tools, release 13.0, V13.0.88"
        /*0030*/ 	.string	"Build cuda_13.0.r13.0/compiler.36424714_0"
        /*0030*/ 	.string	"-arch sm_100 -m 64 "



//--------------------- .note.nv.cuinfo           --------------------------
	.section	.note.nv.cuinfo,"",@"SHT_NOTE"
	.sectionflags	@"SHF_NOTE_NV_CUINFO"
        /*0018*/ 	.short	0x0002
        /*001a*/ 	.short	0x0064
        /*001c*/ 	.short	0x0082
	.zero		2


//--------------------- .nv.info                  --------------------------
	.section	.nv.info,"",@"SHT_CUDA_INFO"
	.align	4


	//----- nvinfo : EIATTR_REGCOUNT
	.align		4
        /*0000*/ 	.byte	0x04, 0x2f
        /*0002*/ 	.short	(.L_44 - .L_43)
	.align		4
.L_43:
        /*0004*/ 	.word	index@(_Z11pass_vectorPii)
        /*0008*/ 	.word	0x00000020


	//----- nvinfo : EIATTR_FRAME_SIZE
	.align		4
.L_44:
        /*000c*/ 	.byte	0x04, 0x11
        /*000e*/ 	.short	(.L_46 - .L_45)
	.align		4
.L_45:
        /*0010*/ 	.word	index@(_Z11pass_vectorPii)
        /*0014*/ 	.word	0x00000000


	//----- nvinfo : EIATTR_REGCOUNT
	.align		4
.L_46:
        /*0018*/ 	.byte	0x04, 0x2f
        /*001a*/ 	.short	(.L_48 - .L_47)
	.align		4
.L_47:
        /*001c*/ 	.word	index@(_ZN3cub18CUB_300001_SM_10006detail11EmptyKernelIvEEvv)
        /*0020*/ 	.word	0x00000004


	//----- nvinfo : EIATTR_FRAME_SIZE
	.align		4
.L_48:
        /*0024*/ 	.byte	0x04, 0x11
        /*0026*/ 	.short	(.L_50 - .L_49)
	.align		4
.L_49:
        /*0028*/ 	.word	index@(_ZN3cub18CUB_300001_SM_10006detail11EmptyKernelIvEEvv)
        /*002c*/ 	.word	0x00000000


	//----- nvinfo : EIATTR_MIN_STACK_SIZE
	.align		4
.L_50:
        /*0030*/ 	.byte	0x04, 0x12
        /*0032*/ 	.short	(.L_52 - .L_51)
	.align		4
.L_51:
        /*0034*/ 	.word	index@(_ZN3cub18CUB_300001_SM_10006detail11EmptyKernelIvEEvv)
        /*0038*/ 	.word	0x00000000


	//----- nvinfo : EIATTR_MIN_STACK_SIZE
	.align		4
.L_52:
        /*003c*/ 	.byte	0x04, 0x12
        /*003e*/ 	.short	(.L_54 - .L_53)
	.align		4
.L_53:
        /*0040*/ 	.word	index@(_Z11pass_vectorPii)
        /*0044*/ 	.word	0x00000000
.L_54:


//--------------------- .nv.compat                --------------------------
	.section	.nv.compat,"",@"SHT_CUDA_COMPAT_INFO"
	.align	4
        /*0000*/ 	.byte	0x02, 0x09, 0x00, 0x00, 0x02, 0x02, 0x01, 0x00, 0x02, 0x05, 0x05, 0x00, 0x03, 0x07, 0x01, 0x01
        /*0010*/ 	.byte	0x02, 0x03, 0x00, 0x00, 0x02, 0x06, 0x01, 0x00, 0x04, 0x0b, 0x08, 0x00, 0x09, 0x00, 0x00, 0x00
        /*0020*/ 	.byte	0x00, 0x00, 0x00, 0x00


//--------------------- .nv.info._ZN3cub18CUB_300001_SM_10006detail11EmptyKernelIvEEvv --------------------------
	.section	.nv.info._ZN3cub18CUB_300001_SM_10006detail11EmptyKernelIvEEvv,"",@"SHT_CUDA_INFO"
	.sectionflags	@""
	.align	4


	//----- nvinfo : EIATTR_CUDA_API_VERSION
	.align		4
        /*0000*/ 	.byte	0x04, 0x37
        /*0002*/ 	.short	(.L_56 - .L_55)
.L_55:
        /*0004*/ 	.word	0x00000082


	//----- nvinfo : EIATTR_SPARSE_MMA_MASK
	.align		4
.L_56:
        /*0008*/ 	.byte	0x03, 0x50
        /*000a*/ 	.short	0x0000


	//----- nvinfo : EIATTR_MAXREG_COUNT
	.align		4
        /*000c*/ 	.byte	0x03, 0x1b
        /*000e*/ 	.short	0x00ff


	//----- nvinfo : EIATTR_MERCURY_ISA_VERSION
	.align		4
        /*0010*/ 	.byte	0x03, 0x5f
        /*0012*/ 	.short	0x0101


	//----- nvinfo : EIATTR_VRC_CTA_INIT_COUNT
	.align		4
        /*0014*/ 	.byte	0x02, 0x4a
	.zero		1
	.zero		1


	//----- nvinfo : EIATTR_EXIT_INSTR_OFFSETS
	.align		4
        /*0018*/ 	.byte	0x04, 0x1c
        /*001a*/ 	.short	(.L_58 - .L_57)


	//   ....[0]....
.L_57:
        /*001c*/ 	.word	0x00000010


	//----- nvinfo : EIATTR_SW_WAR
	.align		4
.L_58:
        /*0020*/ 	.byte	0x04, 0x36
        /*0022*/ 	.short	(.L_60 - .L_59)
.L_59:
        /*0024*/ 	.word	0x00000008
.L_60:


//--------------------- .nv.info._Z11pass_vectorPii --------------------------
	.section	.nv.info._Z11pass_vectorPii,"",@"SHT_CUDA_INFO"
	.sectionflags	@""
	.align	4


	//----- nvinfo : EIATTR_CUDA_API_VERSION
	.align		4
        /*0000*/ 	.byte	0x04, 0x37
        /*0002*/ 	.short	(.L_62 - .L_61)
.L_61:
        /*0004*/ 	.word	0x00000082


	//----- nvinfo : EIATTR_KPARAM_INFO
	.align		4
.L_62:
        /*0008*/ 	.byte	0x04, 0x17
        /*000a*/ 	.short	(.L_64 - .L_63)
.L_63:
        /*000c*/ 	.word	0x00000000
        /*0010*/ 	.short	0x0001
        /*0012*/ 	.short	0x0008
        /*0014*/ 	.byte	0x00, 0xf0, 0x11, 0x00


	//----- nvinfo : EIATTR_KPARAM_INFO
	.align		4
.L_64:
        /*0018*/ 	.byte	0x04, 0x17
        /*001a*/ 	.short	(.L_66 - .L_65)
.L_65:
        /*001c*/ 	.word	0x00000000
        /*0020*/ 	.short	0x0000
        /*0022*/ 	.short	0x0000
        /*0024*/ 	.byte	0x00, 0xf5, 0x21, 0x00


	//----- nvinfo : EIATTR_SPARSE_MMA_MASK
	.align		4
.L_66:
        /*0028*/ 	.byte	0x03, 0x50
        /*002a*/ 	.short	0x0000


	//----- nvinfo : EIATTR_MAXREG_COUNT
	.align		4
        /*002c*/ 	.byte	0x03, 0x1b
        /*002e*/ 	.short	0x00ff


	//----- nvinfo : EIATTR_MERCURY_ISA_VERSION
	.align		4
        /*0030*/ 	.byte	0x03, 0x5f
        /*0032*/ 	.short	0x0101


	//----- nvinfo : EIATTR_VRC_CTA_INIT_COUNT
	.align		4
        /*0034*/ 	.byte	0x02, 0x4a
	.zero		1
	.zero		1


	//----- nvinfo : EIATTR_EXIT_INSTR_OFFSETS
	.align		4
        /*0038*/ 	.byte	0x04, 0x1c
        /*003a*/ 	.short	(.L_68 - .L_67)


	//   ....[0]....
.L_67:
        /*003c*/ 	.word	0x00000030


	//   ....[1]....
        /*0040*/ 	.word	0x00000480


	//   ....[2]....
        /*0044*/ 	.word	0x00000680


	//   ....[3]....
        /*0048*/ 	.word	0x000007c0


	//   ....[4]....
        /*004c*/ 	.word	0x000008c0


	//----- nvinfo : EIATTR_CBANK_PARAM_SIZE
	.align		4
.L_68:
        /*0050*/ 	.byte	0x03, 0x19
        /*0052*/ 	.short	0x000c


	//----- nvinfo : EIATTR_PARAM_CBANK
	.align		4
        /*0054*/ 	.byte	0x04, 0x0a
        /*0056*/ 	.short	(.L_70 - .L_69)
	.align		4
.L_69:
        /*0058*/ 	.word	index@(.nv.constant0._Z11pass_vectorPii)
        /*005c*/ 	.short	0x0380
        /*005e*/ 	.short	0x000c


	//----- nvinfo : EIATTR_SW_WAR
	.align		4
.L_70:
        /*0060*/ 	.byte	0x04, 0x36
        /*0062*/ 	.short	(.L_72 - .L_71)
.L_71:
        /*0064*/ 	.word	0x00000008
.L_72:


//--------------------- .nv.callgraph             --------------------------
	.section	.nv.callgraph,"",@"SHT_CUDA_CALLGRAPH"
	.align	4
	.sectionentsize	8
	.align		4
        /*0000*/ 	.word	0x00000000
	.align		4
        /*0004*/ 	.word	0xffffffff
	.align		4
        /*0008*/ 	.word	0x00000000
	.align		4
        /*000c*/ 	.word	0xfffffffe
	.align		4
        /*0010*/ 	.word	0x00000000
	.align		4
        /*0014*/ 	.word	0xfffffffd
	.align		4
        /*0018*/ 	.word	0x00000000
	.align		4
        /*001c*/ 	.word	0xfffffffc


//--------------------- .nv.constant4             --------------------------
	.section	.nv.constant4,"a",@progbits
	.align	8
	.align		8
.nv.constant4:
        /*0000*/ 	.dword	_ZN34_INTERNAL_26595fef_4_k_cu_15ba626d4cuda3std3__45__cpo5beginE
	.align		8
        /*0008*/ 	.dword	_ZN34_INTERNAL_26595fef_4_k_cu_15ba626d4cuda3std3__45__cpo3endE
	.align		8
        /*0010*/ 	.dword	_ZN34_INTERNAL_26595fef_4_k_cu_15ba626d4cuda3std3__45__cpo6cbeginE
	.align		8
        /*0018*/ 	.dword	_ZN34_INTERNAL_26595fef_4_k_cu_15ba626d4cuda3std3__45__cpo4cendE
	.align		8
        /*0020*/ 	.dword	_ZN34_INTERNAL_26595fef_4_k_cu_15ba626d4cuda3std3__45__cpo6rbeginE
	.align		8
        /*0028*/ 	.dword	_ZN34_INTERNAL_26595fef_4_k_cu_15ba626d4cuda3std3__45__cpo4rendE
	.align		8
        /*0030*/ 	.dword	_ZN34_INTERNAL_26595fef_4_k_cu_15ba626d4cuda3std3__45__cpo7crbeginE
	.align		8
        /*0038*/ 	.dword	_ZN34_INTERNAL_26595fef_4_k_cu_15ba626d4cuda3std3__45__cpo5crendE
	.align		8
        /*0040*/ 	.dword	_ZN34_INTERNAL_26595fef_4_k_cu_15ba626d4cuda3std3__436_GLOBAL__N__26595fef_4_k_cu_15ba626d6ignoreE
	.align		8
        /*0048*/ 	.dword	_ZN34_INTERNAL_26595fef_4_k_cu_15ba626d4cuda3std3__419piecewise_constructE
	.align		8
        /*0050*/ 	.dword	_ZN34_INTERNAL_26595fef_4_k_cu_15ba626d4cuda3std3__48in_placeE
	.align		8
        /*0058*/ 	.dword	_ZN34_INTERNAL_26595fef_4_k_cu_15ba626d4cuda3std3__420unreachable_sentinelE
	.align		8
        /*0060*/ 	.dword	_ZN34_INTERNAL_26595fef_4_k_cu_15ba626d4cuda3std3__47nulloptE
	.align		8
        /*0068*/ 	.dword	_ZN34_INTERNAL_26595fef_4_k_cu_15ba626d4cuda3std3__48unexpectE
	.align		8
        /*0070*/ 	.dword	_ZN34_INTERNAL_26595fef_4_k_cu_15ba626d4cuda3std6ranges3__45__cpo4swapE
	.align		8
        /*0078*/ 	.dword	_ZN34_INTERNAL_26595fef_4_k_cu_15ba626d4cuda3std6ranges3__45__cpo9iter_moveE
	.align		8
        /*0080*/ 	.dword	_ZN34_INTERNAL_26595fef_4_k_cu_15ba626d4cuda3std6ranges3__45__cpo5beginE
	.align		8
        /*0088*/ 	.dword	_ZN34_INTERNAL_26595fef_4_k_cu_15ba626d4cuda3std6ranges3__45__cpo3endE
	.align		8
        /*0090*/ 	.dword	_ZN34_INTERNAL_26595fef_4_k_cu_15ba626d4cuda3std6ranges3__45__cpo6cbeginE
	.align		8
        /*0098*/ 	.dword	_ZN34_INTERNAL_26595fef_4_k_cu_15ba626d4cuda3std6ranges3__45__cpo4cendE
	.align		8
        /*00a0*/ 	.dword	_ZN34_INTERNAL_26595fef_4_k_cu_15ba626d4cuda3std6ranges3__45__cpo7advanceE
	.align		8
        /*00a8*/ 	.dword	_ZN34_INTERNAL_26595fef_4_k_cu_15ba626d4cuda3std6ranges3__45__cpo9iter_swapE
	.align		8
        /*00b0*/ 	.dword	_ZN34_INTERNAL_26595fef_4_k_cu_15ba626d4cuda3std6ranges3__45__cpo4nextE
	.align		8
        /*00b8*/ 	.dword	_ZN34_INTERNAL_26595fef_4_k_cu_15ba626d4cuda3std6ranges3__45__cpo4prevE
	.align		8
        /*00c0*/ 	.dword	_ZN34_INTERNAL_26595fef_4_k_cu_15ba626d4cuda3std6ranges3__45__cpo4dataE
	.align		8
        /*00c8*/ 	.dword	_ZN34_INTERNAL_26595fef_4_k_cu_15ba626d4cuda3std6ranges3__45__cpo5cdataE
	.align		8
        /*00d0*/ 	.dword	_ZN34_INTERNAL_26595fef_4_k_cu_15ba626d4cuda3std6ranges3__45__cpo4sizeE
	.align		8
        /*00d8*/ 	.dword	_ZN34_INTERNAL_26595fef_4_k_cu_15ba626d4cuda3std6ranges3__45__cpo5ssizeE
	.align		8
        /*00e0*/ 	.dword	_ZN34_INTERNAL_26595fef_4_k_cu_15ba626d4cuda3std6ranges3__45__cpo8distanceE
	.align		8
        /*00e8*/ 	.dword	_ZN34_INTERNAL_26595fef_4_k_cu_15ba626d6thrust24THRUST_300001_SM_1000_NS8cuda_cub3parE
	.align		8
        /*00f0*/ 	.dword	_ZN34_INTERNAL_26595fef_4_k_cu_15ba626d6thrust24THRUST_300001_SM_1000_NS8cuda_cub10par_nosyncE
	.align		8
        /*00f8*/ 	.dword	_ZN34_INTERNAL_26595fef_4_k_cu_15ba626d6thrust24THRUST_300001_SM_1000_NS6system6detail10sequential3seqE
	.align		8
        /*0100*/ 	.dword	_ZN34_INTERNAL_26595fef_4_k_cu_15ba626d6thrust24THRUST_300001_SM_1000_NS12placeholders2_1E
	.align		8
        /*0108*/ 	.dword	_ZN34_INTERNAL_26595fef_4_k_cu_15ba626d6thrust24THRUST_300001_SM_1000_NS12placeholders2_2E
	.align		8
        /*0110*/ 	.dword	_ZN34_INTERNAL_26595fef_4_k_cu_15ba626d6thrust24THRUST_300001_SM_1000_NS12placeholders2_3E
	.align		8
        /*0118*/ 	.dword	_ZN34_INTERNAL_26595fef_4_k_cu_15ba626d6thrust24THRUST_300001_SM_1000_NS12placeholders2_4E
	.align		8
        /*0120*/ 	.dword	_ZN34_INTERNAL_26595fef_4_k_cu_15ba626d6thrust24THRUST_300001_SM_1000_NS12placeholders2_5E
	.align		8
        /*0128*/ 	.dword	_ZN34_INTERNAL_26595fef_4_k_cu_15ba626d6thrust24THRUST_300001_SM_1000_NS12placeholders2_6E
	.align		8
        /*0130*/ 	.dword	_ZN34_INTERNAL_26595fef_4_k_cu_15ba626d6thrust24THRUST_300001_SM_1000_NS12placeholders2_7E
	.align		8
        /*0138*/ 	.dword	_ZN34_INTERNAL_26595fef_4_k_cu_15ba626d6thrust24THRUST_300001_SM_1000_NS12placeholders2_8E
	.align		8
        /*0140*/ 	.dword	_ZN34_INTERNAL_26595fef_4_k_cu_15ba626d6thrust24THRUST_300001_SM_1000_NS12placeholders2_9E
	.align		8
        /*0148*/ 	.dword	_ZN34_INTERNAL_26595fef_4_k_cu_15ba626d6thrust24THRUST_300001_SM_1000_NS12placeholders3_10E
	.align		8
        /*0150*/ 	.dword	_ZN34_INTERNAL_26595fef_4_k_cu_15ba626d6thrust24THRUST_300001_SM_1000_NS3seqE


//--------------------- .text._ZN3cub18CUB_300001_SM_10006detail11EmptyKernelIvEEvv --------------------------
	.section	.text._ZN3cub18CUB_300001_SM_10006detail11EmptyKernelIvEEvv,"ax",@progbits
	.align	128
        .global         _ZN3cub18CUB_300001_SM_10006detail11EmptyKernelIvEEvv
        .type           _ZN3cub18CUB_300001_SM_10006detail11EmptyKernelIvEEvv,@function
        .size           _ZN3cub18CUB_300001_SM_10006detail11EmptyKernelIvEEvv,(.L_x_7 - _ZN3cub18CUB_300001_SM_10006detail11EmptyKernelIvEEvv)
        .other          _ZN3cub18CUB_300001_SM_10006detail11EmptyKernelIvEEvv,@"STO_CUDA_ENTRY STV_DEFAULT"
_ZN3cub18CUB_300001_SM_10006detail11EmptyKernelIvEEvv:
.text._ZN3cub18CUB_300001_SM_10006detail11EmptyKernelIvEEvv:
[----:B------:R-:W-:Y:S01]  /*0000*/  LDC R1, c[0x0][0x37c] ;  /* 0x0000df00ff017b82 */ /* 0x000fe20000000800 */
[----:B------:R-:W-:Y:S05]  /*0010*/  EXIT ;  /* 0x000000000000794d */ /* 0x000fea0003800000 */
.L_x_0:
[----:B------:R-:W-:-:S00]  /*0020*/  BRA `(.L_x_0) ;  /* 0xfffffffc00fc7947 */ /* 0x000fc0000383ffff */
[----:B------:R-:W-:-:S00]  /*0030*/  NOP ;  /* 0x0000000000007918 */ /* 0x000fc00000000000 */
        /* <DEDUP_REMOVED lines=12> */
.L_x_7:


//--------------------- .text._Z11pass_vectorPii  --------------------------
	.section	.text._Z11pass_vectorPii,"ax",@progbits
	.align	128
        .global         _Z11pass_vectorPii
        .type           _Z11pass_vectorPii,@function
        .size           _Z11pass_vectorPii,(.L_x_8 - _Z11pass_vectorPii)
        .other          _Z11pass_vectorPii,@"STO_CUDA_ENTRY STV_DEFAULT"
_Z11pass_vectorPii:
.text._Z11pass_vectorPii:
[----:B------:R-:W-:Y:S08]  /*0000*/  LDC R1, c[0x0][0x37c] ;  /* 0x0000df00ff017b82 */ /* 0x000ff00000000800 */
[----:B------:R-:W0:Y:S02]  /*0010*/  LDC R4, c[0x0][0x388] ;  /* 0x0000e200ff047b82 */ /* 0x000e240000000800 */
[----:B0-----:R-:W-:-:S13]  /*0020*/  ISETP.GE.AND P0, PT, R4, 0x1, PT ;  /* 0x000000010400780c */ /* 0x001fda0003f06270 */
[----:B------:R-:W-:Y:S05]  /*0030*/  @!P0 EXIT ;  /* 0x000000000000894d */ /* 0x000fea0003800000 */
[C---:B------:R-:W-:Y:S01]  /*0040*/  ISETP.GE.U32.AND P1, PT, R4.reuse, 0x10, PT ;  /* 0x000000100400780c */ /* 0x040fe20003f26070 */
[----:B------:R-:W0:Y:S01]  /*0050*/  LDCU.64 UR6, c[0x0][0x358] ;  /* 0x00006b00ff0677ac */ /* 0x000e220008000a00 */
[----:B------:R-:W-:Y:S01]  /*0060*/  LOP3.LUT R28, R4, 0xf, RZ, 0xc0, !PT ;  /* 0x0000000f041c7812 */ /* 0x000fe200078ec0ff */
[----:B------:R-:W-:-:S03]  /*0070*/  IMAD.MOV.U32 R0, RZ, RZ, RZ ;  /* 0x000000ffff007224 */ /* 0x000fc600078e00ff */
[----:B------:R-:W-:-:S07]  /*0080*/  ISETP.NE.AND P0, PT, R28, RZ, PT ;  /* 0x000000ff1c00720c */ /* 0x000fce0003f05270 */
[----:B------:R-:W-:Y:S06]  /*0090*/  @!P1 BRA `(.L_x_1) ;  /* 0x0000000000f89947 */ /* 0x000fec0003800000 */
[----:B------:R-:W1:Y:S01]  /*00a0*/  LDCU.64 UR4, c[0x0][0x380] ;  /* 0x00007000ff0477ac */ /* 0x000e620008000a00 */
[----:B------:R-:W-:-:S05]  /*00b0*/  LOP3.LUT R0, R4, 0x7ffffff0, RZ, 0xc0, !PT ;  /* 0x7ffffff004007812 */ /* 0x000fca00078ec0ff */
[----:B------:R-:W-:Y:S01]  /*00c0*/  IMAD.MOV R5, RZ, RZ, -R0 ;  /* 0x000000ffff057224 */ /* 0x000fe200078e0a00 */
[----:B-1----:R-:W-:-:S04]  /*00d0*/  UIADD3 UR4, UP0, UPT, UR4, 0x20, URZ ;  /* 0x0000002004047890 */ /* 0x002fc8000ff1e0ff */
[----:B------:R-:W-:Y:S02]  /*00e0*/  UIADD3.X UR5, UPT, UPT, URZ, UR5, URZ, UP0, !UPT ;  /* 0x00000005ff057290 */ /* 0x000fe400087fe4ff */
[----:B------:R-:W-:-:S04]  /*00f0*/  MOV R6, UR4 ;  /* 0x0000000400067c02 */ /* 0x000fc80008000f00 */
[----:B------:R-:W-:-:S07]  /*0100*/  IMAD.U32 R11, RZ, RZ, UR5 ;  /* 0x00000005ff0b7e24 */ /* 0x000fce000f8e00ff */
.L_x_2:
[----:B-1----:R-:W-:Y:S01]  /*0110*/  IMAD.MOV.U32 R2, RZ, RZ, R6 ;  /* 0x000000ffff027224 */ /* 0x002fe200078e0006 */
[----:B------:R-:W-:-:S05]  /*0120*/  MOV R3, R11 ;  /* 0x0000000b00037202 */ /* 0x000fca0000000f00 */
[----:B0-----:R-:W2:Y:S04]  /*0130*/  LDG.E R14, desc[UR6][R2.64+-0x20] ;  /* 0xffffe006020e7981 */ /* 0x001ea8000c1e1900 */
[----:B------:R-:W3:Y:S04]  /*0140*/  LDG.E R16, desc[UR6][R2.64+-0x1c] ;  /* 0xffffe40602107981 */ /* 0x000ee8000c1e1900 */
[----:B------:R-:W4:Y:S04]  /*0150*/  LDG.E R18, desc[UR6][R2.64+-0x18] ;  /* 0xffffe80602127981 */ /* 0x000f28000c1e1900 */
[----:B------:R-:W5:Y:S04]  /*0160*/  LDG.E R20, desc[UR6][R2.64+-0x14] ;  /* 0xffffec0602147981 */ /* 0x000f68000c1e1900 */
        /* <DEDUP_REMOVED lines=11> */
[----:B------:R-:W5:Y:S01]  /*0220*/  LDG.E R7, desc[UR6][R2.64+0x1c] ;  /* 0x00001c0602077981 */ /* 0x000f62000c1e1900 */
[----:B------:R-:W-:-:S05]  /*0230*/  VIADD R5, R5, 0x10 ;  /* 0x0000001005057836 */ /* 0x000fca0000000000 */
[----:B------:R-:W-:Y:S01]  /*0240*/  ISETP.NE.AND P1, PT, R5, RZ, PT ;  /* 0x000000ff0500720c */ /* 0x000fe20003f25270 */
[----:B--2---:R-:W-:Y:S02]  /*0250*/  VIADD R15, R14, 0x5 ;  /* 0x000000050e0f7836 */ /* 0x004fe40000000000 */
[----:B---3--:R-:W-:-:S03]  /*0260*/  VIADD R17, R16, 0x5 ;  /* 0x0000000510117836 */ /* 0x008fc60000000000 */
[----:B------:R0:W-:Y:S01]  /*0270*/  STG.E desc[UR6][R2.64+-0x20], R15 ;  /* 0xffffe00f02007986 */ /* 0x0001e2000c101906 */
[----:B----4-:R-:W-:-:S03]  /*0280*/  IADD3 R19, PT, PT, R18, 0x5, RZ ;  /* 0x0000000512137810 */ /* 0x010fc60007ffe0ff */
[----:B------:R1:W-:Y:S01]  /*0290*/  STG.E desc[UR6][R2.64+-0x1c], R17 ;  /* 0xffffe41102007986 */ /* 0x0003e2000c101906 */
[----:B-----5:R-:W-:-:S03]  /*02a0*/  VIADD R21, R20, 0x5 ;  /* 0x0000000514157836 */ /* 0x020fc60000000000 */
[----:B------:R2:W-:Y:S01]  /*02b0*/  STG.E desc[UR6][R2.64+-0x18], R19 ;  /* 0xffffe81302007986 */ /* 0x0005e2000c101906 */
[----:B------:R-:W-:-:S03]  /*02c0*/  VIADD R23, R22, 0x5 ;  /* 0x0000000516177836 */ /* 0x000fc60000000000 */
[----:B------:R3:W-:Y:S01]  /*02d0*/  STG.E desc[UR6][R2.64+-0x14], R21 ;  /* 0xffffec1502007986 */ /* 0x0007e2000c101906 */
[----:B------:R-:W-:-:S03]  /*02e0*/  IADD3 R25, PT, PT, R24, 0x5, RZ ;  /* 0x0000000518197810 */ /* 0x000fc60007ffe0ff */
[----:B------:R-:W-:Y:S01]  /*02f0*/  STG.E desc[UR6][R2.64+-0x10], R23 ;  /* 0xfffff01702007986 */ /* 0x000fe2000c101906 */
[----:B0-----:R-:W-:-:S03]  /*0300*/  VIADD R15, R26, 0x5 ;  /* 0x000000051a0f7836 */ /* 0x001fc60000000000 */
[----:B------:R-:W-:Y:S01]  /*0310*/  STG.E desc[UR6][R2.64+-0xc], R25 ;  /* 0xfffff41902007986 */ /* 0x000fe2000c101906 */
[----:B------:R-:W-:-:S03]  /*0320*/  VIADD R27, R27, 0x5 ;  /* 0x000000051b1b7836 */ /* 0x000fc60000000000 */
[----:B------:R-:W-:Y:S01]  /*0330*/  STG.E desc[UR6][R2.64+-0x8], R15 ;  /* 0xfffff80f02007986 */ /* 0x000fe2000c101906 */
[----:B------:R-:W-:-:S03]  /*0340*/  IADD3 R13, PT, PT, R13, 0x5, RZ ;  /* 0x000000050d0d7810 */ /* 0x000fc60007ffe0ff */
[----:B------:R-:W-:Y:S01]  /*0350*/  STG.E desc[UR6][R2.64+-0x4], R27 ;  /* 0xfffffc1b02007986 */ /* 0x000fe2000c101906 */
[----:B------:R-:W-:-:S03]  /*0360*/  VIADD R29, R12, 0x5 ;  /* 0x000000050c1d7836 */ /* 0x000fc60000000000 */
[----:B------:R-:W-:Y:S01]  /*0370*/  STG.E desc[UR6][R2.64], R13 ;  /* 0x0000000d02007986 */ /* 0x000fe2000c101906 */
[----:B------:R-:W-:-:S03]  /*0380*/  VIADD R11, R11, 0x5 ;  /* 0x000000050b0b7836 */ /* 0x000fc60000000000 */
[----:B------:R-:W-:Y:S01]  /*0390*/  STG.E desc[UR6][R2.64+0x4], R29 ;  /* 0x0000041d02007986 */ /* 0x000fe2000c101906 */
[----:B-1----:R-:W-:-:S03]  /*03a0*/  IADD3 R17, PT, PT, R10, 0x5, RZ ;  /* 0x000000050a117810 */ /* 0x002fc60007ffe0ff */
[----:B------:R0:W-:Y:S01]  /*03b0*/  STG.E desc[UR6][R2.64+0x8], R11 ;  /* 0x0000080b02007986 */ /* 0x0001e2000c101906 */
[----:B--2---:R-:W-:Y:S01]  /*03c0*/  VIADD R19, R6, 0x5 ;  /* 0x0000000506137836 */ /* 0x004fe20000000000 */
[----:B------:R-:W-:Y:S02]  /*03d0*/  IADD3 R6, P2, PT, R2, 0x40, RZ ;  /* 0x0000004002067810 */ /* 0x000fe40007f5e0ff */
[----:B------:R1:W-:Y:S01]  /*03e0*/  STG.E desc[UR6][R2.64+0xc], R17 ;  /* 0x00000c1102007986 */ /* 0x0003e2000c101906 */
[----:B------:R-:W-:-:S03]  /*03f0*/  VIADD R9, R9, 0x5 ;  /* 0x0000000509097836 */ /* 0x000fc60000000000 */
[----:B------:R1:W-:Y:S01]  /*0400*/  STG.E desc[UR6][R2.64+0x10], R19 ;  /* 0x0000101302007986 */ /* 0x0003e2000c101906 */
[----:B---3--:R-:W-:-:S03]  /*0410*/  IADD3 R21, PT, PT, R8, 0x5, RZ ;  /* 0x0000000508157810 */ /* 0x008fc60007ffe0ff */
[----:B------:R1:W-:Y:S01]  /*0420*/  STG.E desc[UR6][R2.64+0x14], R9 ;  /* 0x0000140902007986 */ /* 0x0003e2000c101906 */
[----:B0-----:R-:W-:Y:S01]  /*0430*/  IADD3.X R11, PT, PT, RZ, R3, RZ, P2, !PT ;  /* 0x00000003ff0b7210 */ /* 0x001fe200017fe4ff */
[----:B------:R-:W-:Y:S02]  /*0440*/  VIADD R7, R7, 0x5 ;  /* 0x0000000507077836 */ /* 0x000fe40000000000 */
[----:B------:R1:W-:Y:S04]  /*0450*/  STG.E desc[UR6][R2.64+0x18], R21 ;  /* 0x0000181502007986 */ /* 0x0003e8000c101906 */
[----:B------:R1:W-:Y:S01]  /*0460*/  STG.E desc[UR6][R2.64+0x1c], R7 ;  /* 0x00001c0702007986 */ /* 0x0003e2000c101906 */
[----:B------:R-:W-:Y:S05]  /*0470*/  @P1 BRA `(.L_x_2) ;  /* 0xfffffffc00241947 */ /* 0x000fea000383ffff */
.L_x_1:
[----:B0-----:R-:W-:Y:S05]  /*0480*/  @!P0 EXIT ;  /* 0x000000000000894d */ /* 0x001fea0003800000 */
[----:B------:R-:W-:Y:S02]  /*0490*/  ISETP.GE.U32.AND P0, PT, R28, 0x8, PT ;  /* 0x000000081c00780c */ /* 0x000fe40003f06070 */
[----:B------:R-:W-:-:S04]  /*04a0*/  LOP3.LUT R20, R4, 0x7, RZ, 0xc0, !PT ;  /* 0x0000000704147812 */ /* 0x000fc800078ec0ff */
[----:B------:R-:W-:-:S07]  /*04b0*/  ISETP.NE.AND P1, PT, R20, RZ, PT ;  /* 0x000000ff1400720c */ /* 0x000fce0003f25270 */
[----:B------:R-:W-:Y:S06]  /*04c0*/  @!P0 BRA `(.L_x_3) ;  /* 0x00000000006c8947 */ /* 0x000fec0003800000 */
[----:B-1----:R-:W0:Y:S02]  /*04d0*/  LDC.64 R2, c[0x0][0x380] ;  /* 0x0000e000ff027b82 */ /* 0x002e240000000a00 */
[----:B0-----:R-:W-:-:S05]  /*04e0*/  IMAD.WIDE.U32 R2, R0, 0x4, R2 ;  /* 0x0000000400027825 */ /* 0x001fca00078e0002 */
[----:B------:R-:W2:Y:S04]  /*04f0*/  LDG.E R5, desc[UR6][R2.64] ;  /* 0x0000000602057981 */ /* 0x000ea8000c1e1900 */
[----:B------:R-:W3:Y:S04]  /*0500*/  LDG.E R6, desc[UR6][R2.64+0x4] ;  /* 0x0000040602067981 */ /* 0x000ee8000c1e1900 */
[----:B------:R-:W4:Y:S04]  /*0510*/  LDG.E R8, desc[UR6][R2.64+0x8] ;  /* 0x0000080602087981 */ /* 0x000f28000c1e1900 */
[----:B------:R-:W5:Y:S04]  /*0520*/  LDG.E R10, desc[UR6][R2.64+0xc] ;  /* 0x00000c06020a7981 */ /* 0x000f68000c1e1900 */
[----:B------:R-:W5:Y:S04]  /*0530*/  LDG.E R12, desc[UR6][R2.64+0x10] ;  /* 0x00001006020c7981 */ /* 0x000f68000c1e1900 */
[----:B------:R-:W5:Y:S04]  /*0540*/  LDG.E R14, desc[UR6][R2.64+0x14] ;  /* 0x00001406020e7981 */ /* 0x000f68000c1e1900 */
[----:B------:R-:W5:Y:S04]  /*0550*/  LDG.E R16, desc[UR6][R2.64+0x18] ;  /* 0x0000180602107981 */ /* 0x000f68000c1e1900 */
[----:B------:R-:W5:Y:S01]  /*0560*/  LDG.E R18, desc[UR6][R2.64+0x1c] ;  /* 0x00001c0602127981 */ /* 0x000f62000c1e1900 */
[----:B------:R-:W-:-:S02]  /*0570*/  VIADD R0, R0, 0x8 ;  /* 0x0000000800007836 */ /* 0x000fc40000000000 */
        /* <DEDUP_REMOVED lines=10> */
[----:B------:R0:W-:Y:S01]  /*0620*/  STG.E desc[UR6][R2.64+0x10], R13 ;  /* 0x0000100d02007986 */ /* 0x0001e2000c101906 */
[----:B------:R-:W-:-:S03]  /*0630*/  VIADD R17, R16, 0x5 ;  /* 0x0000000510117836 */ /* 0x000fc60000000000 */
[----:B------:R0:W-:Y:S01]  /*0640*/  STG.E desc[UR6][R2.64+0x14], R15 ;  /* 0x0000140f02007986 */ /* 0x0001e2000c101906 */
[----:B------:R-:W-:-:S03]  /*0650*/  IADD3 R19, PT, PT, R18, 0x5, RZ ;  /* 0x0000000512137810 */ /* 0x000fc60007ffe0ff */
[----:B------:R0:W-:Y:S04]  /*0660*/  STG.E desc[UR6][R2.64+0x18], R17 ;  /* 0x0000181102007986 */ /* 0x0001e8000c101906 */
[----:B------:R0:W-:Y:S02]  /*0670*/  STG.E desc[UR6][R2.64+0x1c], R19 ;  /* 0x00001c1302007986 */ /* 0x0001e4000c101906 */
.L_x_3:
[----:B------:R-:W-:Y:S05]  /*0680*/  @!P1 EXIT ;  /* 0x000000000000994d */ /* 0x000fea0003800000 */
[----:B------:R-:W-:Y:S02]  /*0690*/  ISETP.GE.U32.AND P0, PT, R20, 0x4, PT ;  /* 0x000000041400780c */ /* 0x000fe40003f06070 */
[----:B------:R-:W-:-:S04]  /*06a0*/  LOP3.LUT R4, R4, 0x3, RZ, 0xc0, !PT ;  /* 0x0000000304047812 */ /* 0x000fc800078ec0ff */
[----:B------:R-:W-:-:S07]  /*06b0*/  ISETP.NE.AND P1, PT, R4, RZ, PT ;  /* 0x000000ff0400720c */ /* 0x000fce0003f25270 */
[----:B------:R-:W-:Y:S06]  /*06c0*/  @!P0 BRA `(.L_x_4) ;  /* 0x00000000003c8947 */ /* 0x000fec0003800000 */
[----:B01----:R-:W0:Y:S02]  /*06d0*/  LDC.64 R2, c[0x0][0x380] ;  /* 0x0000e000ff027b82 */ /* 0x003e240000000a00 */
[----:B0-----:R-:W-:-:S05]  /*06e0*/  IMAD.WIDE.U32 R2, R0, 0x4, R2 ;  /* 0x0000000400027825 */ /* 0x001fca00078e0002 */
[----:B------:R-:W2:Y:S04]  /*06f0*/  LDG.E R5, desc[UR6][R2.64] ;  /* 0x0000000602057981 */ /* 0x000ea8000c1e1900 */
[----:B------:R-:W3:Y:S04]  /*0700*/  LDG.E R6, desc[UR6][R2.64+0x4] ;  /* 0x0000040602067981 */ /* 0x000ee8000c1e1900 */
[----:B------:R-:W4:Y:S04]  /*0710*/  LDG.E R8, desc[UR6][R2.64+0x8] ;  /* 0x0000080602087981 */ /* 0x000f28000c1e1900 */
[----:B------:R-:W5:Y:S01]  /*0720*/  LDG.E R10, desc[UR6][R2.64+0xc] ;  /* 0x00000c06020a7981 */ /* 0x000f62000c1e1900 */
[----:B------:R-:W-:-:S02]  /*0730*/  IADD3 R0, PT, PT, R0, 0x4, RZ ;  /* 0x0000000400007810 */ /* 0x000fc40007ffe0ff */
[----:B--2---:R-:W-:Y:S01]  /*0740*/  IADD3 R5, PT, PT, R5, 0x5, RZ ;  /* 0x0000000505057810 */ /* 0x004fe20007ffe0ff */
[----:B---3--:R-:W-:-:S04]  /*0750*/  VIADD R7, R6, 0x5 ;  /* 0x0000000506077836 */ /* 0x008fc80000000000 */
[----:B------:R2:W-:Y:S01]  /*0760*/  STG.E desc[UR6][R2.64], R5 ;  /* 0x0000000502007986 */ /* 0x0005e2000c101906 */
[----:B----4-:R-:W-:-:S03]  /*0770*/  IADD3 R9, PT, PT, R8, 0x5, RZ ;  /* 0x0000000508097810 */ /* 0x010fc60007ffe0ff */
[----:B------:R2:W-:Y:S01]  /*0780*/  STG.E desc[UR6][R2.64+0x4], R7 ;  /* 0x0000040702007986 */ /* 0x0005e2000c101906 */
[----:B-----5:R-:W-:-:S03]  /*0790*/  VIADD R11, R10, 0x5 ;  /* 0x000000050a0b7836 */ /* 0x020fc60000000000 */
[----:B------:R2:W-:Y:S04]  /*07a0*/  STG.E desc[UR6][R2.64+0x8], R9 ;  /* 0x0000080902007986 */ /* 0x0005e8000c101906 */
[----:B------:R2:W-:Y:S02]  /*07b0*/  STG.E desc[UR6][R2.64+0xc], R11 ;  /* 0x00000c0b02007986 */ /* 0x0005e4000c101906 */
.L_x_4:
[----:B------:R-:W-:Y:S05]  /*07c0*/  @!P1 EXIT ;  /* 0x000000000000994d */ /* 0x000fea0003800000 */
[----:B012---:R-:W0:Y:S01]  /*07d0*/  LDC.64 R2, c[0x0][0x380] ;  /* 0x0000e000ff027b82 */ /* 0x007e220000000a00 */
[----:B------:R-:W-:Y:S02]  /*07e0*/  IMAD.MOV R4, RZ, RZ, -R4 ;  /* 0x000000ffff047224 */ /* 0x000fe400078e0a04 */
[----:B0-----:R-:W-:-:S04]  /*07f0*/  IMAD.WIDE.U32 R2, R0, 0x4, R2 ;  /* 0x0000000400027825 */ /* 0x001fc800078e0002 */
[----:B------:R-:W-:Y:S01]  /*0800*/  IMAD.MOV.U32 R7, RZ, RZ, R3 ;  /* 0x000000ffff077224 */ /* 0x000fe200078e0003 */
[----:B------:R-:W-:-:S07]  /*0810*/  MOV R0, R2 ;  /* 0x0000000200007202 */ /* 0x000fce0000000f00 */
.L_x_5:
[----:B0-----:R-:W-:Y:S01]  /*0820*/  MOV R2, R0 ;  /* 0x0000000000027202 */ /* 0x001fe20000000f00 */
[----:B------:R-:W-:-:S05]  /*0830*/  IMAD.MOV.U32 R3, RZ, RZ, R7 ;  /* 0x000000ffff037224 */ /* 0x000fca00078e0007 */
[----:B------:R-:W2:Y:S01]  /*0840*/  LDG.E R0, desc[UR6][R2.64] ;  /* 0x0000000602007981 */ /* 0x000ea2000c1e1900 */
[----:B------:R-:W-:-:S05]  /*0850*/  VIADD R4, R4, 0x1 ;  /* 0x0000000104047836 */ /* 0x000fca0000000000 */
[----:B------:R-:W-:Y:S02]  /*0860*/  ISETP.NE.AND P0, PT, R4, RZ, PT ;  /* 0x000000ff0400720c */ /* 0x000fe40003f05270 */
[----:B--2---:R-:W-:Y:S02]  /*0870*/  IADD3 R5, PT, PT, R0, 0x5, RZ ;  /* 0x0000000500057810 */ /* 0x004fe40007ffe0ff */
[----:B------:R-:W-:-:S03]  /*0880*/  IADD3 R0, P1, PT, R2, 0x4, RZ ;  /* 0x0000000402007810 */ /* 0x000fc60007f3e0ff */
[----:B------:R0:W-:Y:S01]  /*0890*/  STG.E desc[UR6][R2.64], R5 ;  /* 0x0000000502007986 */ /* 0x0001e2000c101906 */
[----:B------:R-:W-:-:S05]  /*08a0*/  IADD3.X R7, PT, PT, RZ, R3, RZ, P1, !PT ;  /* 0x00000003ff077210 */ /* 0x000fca0000ffe4ff */
[----:B------:R-:W-:Y:S05]  /*08b0*/  @P0 BRA `(.L_x_5) ;  /* 0xfffffffc00d80947 */ /* 0x000fea000383ffff */
[----:B------:R-:W-:Y:S05]  /*08c0*/  EXIT ;  /* 0x000000000000794d */ /* 0x000fea0003800000 */
.L_x_6:
        /* <DEDUP_REMOVED lines=11> */
.L_x_8:


//--------------------- .nv.shared.reserved.0     --------------------------
	.section	.nv.shared.reserved.0,"aw",@nobits
	.weak		__nv_reservedSMEM_offset_0_alias
	.size		__nv_reservedSMEM_offset_0_alias, 0, 64
	.other		__nv_reservedSMEM_offset_0_alias,@"STO_CUDA_RESERVED_SHARED STV_DEFAULT"
__nv_reservedSMEM_offset_0_alias:
	.zero		0
	.zero		64


//--------------------- .nv.global                --------------------------
	.section	.nv.global,"aw",@nobits
.nv.global:
	.type		_ZN34_INTERNAL_26595fef_4_k_cu_15ba626d6thrust24THRUST_300001_SM_1000_NS3seqE,@object
	.size		_ZN34_INTERNAL_26595fef_4_k_cu_15ba626d6thrust24THRUST_300001_SM_1000_NS3seqE,(_ZN34_INTERNAL_26595fef_4_k_cu_15ba626d4cuda3std3__48in_placeE - _ZN34_INTERNAL_26595fef_4_k_cu_15ba626d6thrust24THRUST_300001_SM_1000_NS3seqE)
_ZN34_INTERNAL_26595fef_4_k_cu_15ba626d6thrust24THRUST_300001_SM_1000_NS3seqE:
	.zero		1
	.type		_ZN34_INTERNAL_26595fef_4_k_cu_15ba626d4cuda3std3__48in_placeE,@object
	.size		_ZN34_INTERNAL_26595fef_4_k_cu_15ba626d4cuda3std3__48in_placeE,(_ZN34_INTERNAL_26595fef_4_k_cu_15ba626d4cuda3std6ranges3__45__cpo4sizeE - _ZN34_INTERNAL_26595fef_4_k_cu_15ba626d4cuda3std3__48in_placeE)
_ZN34_INTERNAL_26595fef_4_k_cu_15ba626d4cuda3std3__48in_placeE:
	.zero		1
	.type		_ZN34_INTERNAL_26595fef_4_k_cu_15ba626d4cuda3std6ranges3__45__cpo4sizeE,@object
	.size		_ZN34_INTERNAL_26595fef_4_k_cu_15ba626d4cuda3std6ranges3__45__cpo4sizeE,(_ZN34_INTERNAL_26595fef_4_k_cu_15ba626d6thrust24THRUST_300001_SM_1000_NS12placeholders2_3E - _ZN34_INTERNAL_26595fef_4_k_cu_15ba626d4cuda3std6ranges3__45__cpo4sizeE)
_ZN34_INTERNAL_26595fef_4_k_cu_15ba626d4cuda3std6ranges3__45__cpo4sizeE:
	.zero		1
	.type		_ZN34_INTERNAL_26595fef_4_k_cu_15ba626d6thrust24THRUST_300001_SM_1000_NS12placeholders2_3E,@object
	.size		_ZN34_INTERNAL_26595fef_4_k_cu_15ba626d6thrust24THRUST_300001_SM_1000_NS12placeholders2_3E,(_ZN34_INTERNAL_26595fef_4_k_cu_15ba626d4cuda3std3__45__cpo6cbeginE - _ZN34_INTERNAL_26595fef_4_k_cu_15ba626d6thrust24THRUST_300001_SM_1000_NS12placeholders2_3E)
_ZN34_INTERNAL_26595fef_4_k_cu_15ba626d6thrust24THRUST_300001_SM_1000_NS12placeholders2_3E:
	.zero		1
	.type		_ZN34_INTERNAL_26595fef_4_k_cu_15ba626d4cuda3std3__45__cpo6cbeginE,@object
	.size		_ZN34_INTERNAL_26595fef_4_k_cu_15ba626d4cuda3std3__45__cpo6cbeginE,(_ZN34_INTERNAL_26595fef_4_k_cu_15ba626d4cuda3std6ranges3__45__cpo6cbeginE - _ZN34_INTERNAL_26595fef_4_k_cu_15ba626d4cuda3std3__45__cpo6cbeginE)
_ZN34_INTERNAL_26595fef_4_k_cu_15ba626d4cuda3std3__45__cpo6cbeginE:
	.zero		1
	.type		_ZN34_INTERNAL_26595fef_4_k_cu_15ba626d4cuda3std6ranges3__45__cpo6cbeginE,@object
	.size		_ZN34_INTERNAL_26595fef_4_k_cu_15ba626d4cuda3std6ranges3__45__cpo6cbeginE,(_ZN34_INTERNAL_26595fef_4_k_cu_15ba626d6thrust24THRUST_300001_SM_1000_NS12placeholders2_7E - _ZN34_INTERNAL_26595fef_4_k_cu_15ba626d4cuda3std6ranges3__45__cpo6cbeginE)
_ZN34_INTERNAL_26595fef_4_k_cu_15ba626d4cuda3std6ranges3__45__cpo6cbeginE:
	.zero		1
	.type		_ZN34_INTERNAL_26595fef_4_k_cu_15ba626d6thrust24THRUST_300001_SM_1000_NS12placeholders2_7E,@object
	.size		_ZN34_INTERNAL_26595fef_4_k_cu_15ba626d6thrust24THRUST_300001_SM_1000_NS12placeholders2_7E,(_ZN34_INTERNAL_26595fef_4_k_cu_15ba626d4cuda3std3__45__cpo7crbeginE - _ZN34_INTERNAL_26595fef_4_k_cu_15ba626d6thrust24THRUST_300001_SM_1000_NS12placeholders2_7E)
_ZN34_INTERNAL_26595fef_4_k_cu_15ba626d6thrust24THRUST_300001_SM_1000_NS12placeholders2_7E:
	.zero		1
	.type		_ZN34_INTERNAL_26595fef_4_k_cu_15ba626d4cuda3std3__45__cpo7crbeginE,@object
	.size		_ZN34_INTERNAL_26595fef_4_k_cu_15ba626d4cuda3std3__45__cpo7crbeginE,(_ZN34_INTERNAL_26595fef_4_k_cu_15ba626d4cuda3std6ranges3__45__cpo4nextE - _ZN34_INTERNAL_26595fef_4_k_cu_15ba626d4cuda3std3__45__cpo7crbeginE)
_ZN34_INTERNAL_26595fef_4_k_cu_15ba626d4cuda3std3__45__cpo7crbeginE:
	.zero		1
	.type		_ZN34_INTERNAL_26595fef_4_k_cu_15ba626d4cuda3std6ranges3__45__cpo4nextE,@object
	.size		_ZN34_INTERNAL_26595fef_4_k_cu_15ba626d4cuda3std6ranges3__45__cpo4nextE,(_ZN34_INTERNAL_26595fef_4_k_cu_15ba626d4cuda3std6ranges3__45__cpo4swapE - _ZN34_INTERNAL_26595fef_4_k_cu_15ba626d4cuda3std6ranges3__45__cpo4nextE)
_ZN34_INTERNAL_26595fef_4_k_cu_15ba626d4cuda3std6ranges3__45__cpo4nextE:
	.zero		1
	.type		_ZN34_INTERNAL_26595fef_4_k_cu_15ba626d4cuda3std6ranges3__45__cpo4swapE,@object
	.size		_ZN34_INTERNAL_26595fef_4_k_cu_15ba626d4cuda3std6ranges3__45__cpo4swapE,(_ZN34_INTERNAL_26595fef_4_k_cu_15ba626d6thrust24THRUST_300001_SM_1000_NS8cuda_cub10par_nosyncE - _ZN34_INTERNAL_26595fef_4_k_cu_15ba626d4cuda3std6ranges3__45__cpo4swapE)
_ZN34_INTERNAL_26595fef_4_k_cu_15ba626d4cuda3std6ranges3__45__cpo4swapE:
	.zero		1
	.type		_ZN34_INTERNAL_26595fef_4_k_cu_15ba626d6thrust24THRUST_300001_SM_1000_NS8cuda_cub10par_nosyncE,@object
	.size		_ZN34_INTERNAL_26595fef_4_k_cu_15ba626d6thrust24THRUST_300001_SM_1000_NS8cuda_cub10par_nosyncE,(_ZN34_INTERNAL_26595fef_4_k_cu_15ba626d6thrust24THRUST_300001_SM_1000_NS12placeholders2_9E - _ZN34_INTERNAL_26595fef_4_k_cu_15ba626d6thrust24THRUST_300001_SM_1000_NS8cuda_cub10par_nosyncE)
_ZN34_INTERNAL_26595fef_4_k_cu_15ba626d6thrust24THRUST_300001_SM_1000_NS8cuda_cub10par_nosyncE:
	.zero		1
	.type		_ZN34_INTERNAL_26595fef_4_k_cu_15ba626d6thrust24THRUST_300001_SM_1000_NS12placeholders2_9E,@object
	.size		_ZN34_INTERNAL_26595fef_4_k_cu_15ba626d6thrust24THRUST_300001_SM_1000_NS12placeholders2_9E,(_ZN34_INTERNAL_26595fef_4_k_cu_15ba626d4cuda3std3__436_GLOBAL__N__26595fef_4_k_cu_15ba626d6ignoreE - _ZN34_INTERNAL_26595fef_4_k_cu_15ba626d6thrust24THRUST_300001_SM_1000_NS12placeholders2_9E)
_ZN34_INTERNAL_26595fef_4_k_cu_15ba626d6thrust24THRUST_300001_SM_1000_NS12placeholders2_9E:
	.zero		1
	.type		_ZN34_INTERNAL_26595fef_4_k_cu_15ba626d4cuda3std3__436_GLOBAL__N__26595fef_4_k_cu_15ba626d6ignoreE,@object
	.size		_ZN34_INTERNAL_26595fef_4_k_cu_15ba626d4cuda3std3__436_GLOBAL__N__26595fef_4_k_cu_15ba626d6ignoreE,(_ZN34_INTERNAL_26595fef_4_k_cu_15ba626d4cuda3std6ranges3__45__cpo4dataE - _ZN34_INTERNAL_26595fef_4_k_cu_15ba626d4cuda3std3__436_GLOBAL__N__26595fef_4_k_cu_15ba626d6ignoreE)
_ZN34_INTERNAL_26595fef_4_k_cu_15ba626d4cuda3std3__436_GLOBAL__N__26595fef_4_k_cu_15ba626d6ignoreE:
	.zero		1
	.type		_ZN34_INTERNAL_26595fef_4_k_cu_15ba626d4cuda3std6ranges3__45__cpo4dataE,@object
	.size		_ZN34_INTERNAL_26595fef_4_k_cu_15ba626d4cuda3std6ranges3__45__cpo4dataE,(_ZN34_INTERNAL_26595fef_4_k_cu_15ba626d6thrust24THRUST_300001_SM_1000_NS12placeholders2_1E - _ZN34_INTERNAL_26595fef_4_k_cu_15ba626d4cuda3std6ranges3__45__cpo4dataE)
_ZN34_INTERNAL_26595fef_4_k_cu_15ba626d4cuda3std6ranges3__45__cpo4dataE:
	.zero		1
	.type		_ZN34_INTERNAL_26595fef_4_k_cu_15ba626d6thrust24THRUST_300001_SM_1000_NS12placeholders2_1E,@object
	.size		_ZN34_INTERNAL_26595fef_4_k_cu_15ba626d6thrust24THRUST_300001_SM_1000_NS12placeholders2_1E,(_ZN34_INTERNAL_26595fef_4_k_cu_15ba626d4cuda3std3__45__cpo5beginE - _ZN34_INTERNAL_26595fef_4_k_cu_15ba626d6thrust24THRUST_300001_SM_1000_NS12placeholders2_1E)
_ZN34_INTERNAL_26595fef_4_k_cu_15ba626d6thrust24THRUST_300001_SM_1000_NS12placeholders2_1E:
	.zero		1
	.type		_ZN34_INTERNAL_26595fef_4_k_cu_15ba626d4cuda3std3__45__cpo5beginE,@object
	.size		_ZN34_INTERNAL_26595fef_4_k_cu_15ba626d4cuda3std3__45__cpo5beginE,(_ZN34_INTERNAL_26595fef_4_k_cu_15ba626d4cuda3std6ranges3__45__cpo5beginE - _ZN34_INTERNAL_26595fef_4_k_cu_15ba626d4cuda3std3__45__cpo5beginE)
_ZN34_INTERNAL_26595fef_4_k_cu_15ba626d4cuda3std3__45__cpo5beginE:
	.zero		1
	.type		_ZN34_INTERNAL_26595fef_4_k_cu_15ba626d4cuda3std6ranges3__45__cpo5beginE,@object
	.size		_ZN34_INTERNAL_26595fef_4_k_cu_15ba626d4cuda3std6ranges3__45__cpo5beginE,(_ZN34_INTERNAL_26595fef_4_k_cu_15ba626d6thrust24THRUST_300001_SM_1000_NS12placeholders2_5E - _ZN34_INTERNAL_26595fef_4_k_cu_15ba626d4cuda3std6ranges3__45__cpo5beginE)
_ZN34_INTERNAL_26595fef_4_k_cu_15ba626d4cuda3std6ranges3__45__cpo5beginE:
	.zero		1
	.type		_ZN34_INTERNAL_26595fef_4_k_cu_15ba626d6thrust24THRUST_300001_SM_1000_NS12placeholders2_5E,@object
	.size		_ZN34_INTERNAL_26595fef_4_k_cu_15ba626d6thrust24THRUST_300001_SM_1000_NS12placeholders2_5E,(_ZN34_INTERNAL_26595fef_4_k_cu_15ba626d4cuda3std3__45__cpo6rbeginE - _ZN34_INTERNAL_26595fef_4_k_cu_15ba626d6thrust24THRUST_300001_SM_1000_NS12placeholders2_5E)
_ZN34_INTERNAL_26595fef_4_k_cu_15ba626d6thrust24THRUST_300001_SM_1000_NS12placeholders2_5E:
	.zero		1
	.type		_ZN34_INTERNAL_26595fef_4_k_cu_15ba626d4cuda3std3__45__cpo6rbeginE,@object
	.size		_ZN34_INTERNAL_26595fef_4_k_cu_15ba626d4cuda3std3__45__cpo6rbeginE,(_ZN34_INTERNAL_26595fef_4_k_cu_15ba626d4cuda3std6ranges3__45__cpo7advanceE - _ZN34_INTERNAL_26595fef_4_k_cu_15ba626d4cuda3std3__45__cpo6rbeginE)
_ZN34_INTERNAL_26595fef_4_k_cu_15ba626d4cuda3std3__45__cpo6rbeginE:
	.zero		1
	.type		_ZN34_INTERNAL_26595fef_4_k_cu_15ba626d4cuda3std6ranges3__45__cpo7advanceE,@object
	.size		_ZN34_INTERNAL_26595fef_4_k_cu_15ba626d4cuda3std6ranges3__45__cpo7advanceE,(_ZN34_INTERNAL_26595fef_4_k_cu_15ba626d4cuda3std3__47nulloptE - _ZN34_INTERNAL_26595fef_4_k_cu_15ba626d4cuda3std6ranges3__45__cpo7advanceE)
_ZN34_INTERNAL_26595fef_4_k_cu_15ba626d4cuda3std6ranges3__45__cpo7advanceE:
	.zero		1
	.type		_ZN34_INTERNAL_26595fef_4_k_cu_15ba626d4cuda3std3__47nulloptE,@object
	.size		_ZN34_INTERNAL_26595fef_4_k_cu_15ba626d4cuda3std3__47nulloptE,(_ZN34_INTERNAL_26595fef_4_k_cu_15ba626d4cuda3std6ranges3__45__cpo8distanceE - _ZN34_INTERNAL_26595fef_4_k_cu_15ba626d4cuda3std3__47nulloptE)
_ZN34_INTERNAL_26595fef_4_k_cu_15ba626d4cuda3std3__47nulloptE:
	.zero		1
	.type		_ZN34_INTERNAL_26595fef_4_k_cu_15ba626d4cuda3std6ranges3__45__cpo8distanceE,@object
	.size		_ZN34_INTERNAL_26595fef_4_k_cu_15ba626d4cuda3std6ranges3__45__cpo8distanceE,(_ZN34_INTERNAL_26595fef_4_k_cu_15ba626d6thrust24THRUST_300001_SM_1000_NS12placeholders3_10E - _ZN34_INTERNAL_26595fef_4_k_cu_15ba626d4cuda3std6ranges3__45__cpo8distanceE)
_ZN34_INTERNAL_26595fef_4_k_cu_15ba626d4cuda3std6ranges3__45__cpo8distanceE:
	.zero		1
	.type		_ZN34_INTERNAL_26595fef_4_k_cu_15ba626d6thrust24THRUST_300001_SM_1000_NS12placeholders3_10E,@object
	.size		_ZN34_INTERNAL_26595fef_4_k_cu_15ba626d6thrust24THRUST_300001_SM_1000_NS12placeholders3_10E,(_ZN34_INTERNAL_26595fef_4_k_cu_15ba626d4cuda3std3__419piecewise_constructE - _ZN34_INTERNAL_26595fef_4_k_cu_15ba626d6thrust24THRUST_300001_SM_1000_NS12placeholders3_10E)
_ZN34_INTERNAL_26595fef_4_k_cu_15ba626d6thrust24THRUST_300001_SM_1000_NS12placeholders3_10E:
	.zero		1
	.type		_ZN34_INTERNAL_26595fef_4_k_cu_15ba626d4cuda3std3__419piecewise_constructE,@object
	.size		_ZN34_INTERNAL_26595fef_4_k_cu_15ba626d4cuda3std3__419piecewise_constructE,(_ZN34_INTERNAL_26595fef_4_k_cu_15ba626d4cuda3std6ranges3__45__cpo5cdataE - _ZN34_INTERNAL_26595fef_4_k_cu_15ba626d4cuda3std3__419piecewise_constructE)
_ZN34_INTERNAL_26595fef_4_k_cu_15ba626d4cuda3std3__419piecewise_constructE:
	.zero		1
	.type		_ZN34_INTERNAL_26595fef_4_k_cu_15ba626d4cuda3std6ranges3__45__cpo5cdataE,@object
	.size		_ZN34_INTERNAL_26595fef_4_k_cu_15ba626d4cuda3std6ranges3__45__cpo5cdataE,(_ZN34_INTERNAL_26595fef_4_k_cu_15ba626d6thrust24THRUST_300001_SM_1000_NS12placeholders2_2E - _ZN34_INTERNAL_26595fef_4_k_cu_15ba626d4cuda3std6ranges3__45__cpo5cdataE)
_ZN34_INTERNAL_26595fef_4_k_cu_15ba626d4cuda3std6ranges3__45__cpo5cdataE:
	.zero		1
	.type		_ZN34_INTERNAL_26595fef_4_k_cu_15ba626d6thrust24THRUST_300001_SM_1000_NS12placeholders2_2E,@object
	.size		_ZN34_INTERNAL_26595fef_4_k_cu_15ba626d6thrust24THRUST_300001_SM_1000_NS12placeholders2_2E,(_ZN34_INTERNAL_26595fef_4_k_cu_15ba626d4cuda3std3__45__cpo3endE - _ZN34_INTERNAL_26595fef_4_k_cu_15ba626d6thrust24THRUST_300001_SM_1000_NS12placeholders2_2E)
_ZN34_INTERNAL_26595fef_4_k_cu_15ba626d6thrust24THRUST_300001_SM_1000_NS12placeholders2_2E:
	.zero		1
	.type		_ZN34_INTERNAL_26595fef_4_k_cu_15ba626d4cuda3std3__45__cpo3endE,@object
	.size		_ZN34_INTERNAL_26595fef_4_k_cu_15ba626d4cuda3std3__45__cpo3endE,(_ZN34_INTERNAL_26595fef_4_k_cu_15ba626d4cuda3std6ranges3__45__cpo3endE - _ZN34_INTERNAL_26595fef_4_k_cu_15ba626d4cuda3std3__45__cpo3endE)
_ZN34_INTERNAL_26595fef_4_k_cu_15ba626d4cuda3std3__45__cpo3endE:
	.zero		1
	.type		_ZN34_INTERNAL_26595fef_4_k_cu_15ba626d4cuda3std6ranges3__45__cpo3endE,@object
	.size		_ZN34_INTERNAL_26595fef_4_k_cu_15ba626d4cuda3std6ranges3__45__cpo3endE,(_ZN34_INTERNAL_26595fef_4_k_cu_15ba626d6thrust24THRUST_300001_SM_1000_NS12placeholders2_6E - _ZN34_INTERNAL_26595fef_4_k_cu_15ba626d4cuda3std6ranges3__45__cpo3endE)
_ZN34_INTERNAL_26595fef_4_k_cu_15ba626d4cuda3std6ranges3__45__cpo3endE:
	.zero		1
	.type		_ZN34_INTERNAL_26595fef_4_k_cu_15ba626d6thrust24THRUST_300001_SM_1000_NS12placeholders2_6E,@object
	.size		_ZN34_INTERNAL_26595fef_4_k_cu_15ba626d6thrust24THRUST_300001_SM_1000_NS12placeholders2_6E,(_ZN34_INTERNAL_26595fef_4_k_cu_15ba626d4cuda3std3__45__cpo4rendE - _ZN34_INTERNAL_26595fef_4_k_cu_15ba626d6thrust24THRUST_300001_SM_1000_NS12placeholders2_6E)
_ZN34_INTERNAL_26595fef_4_k_cu_15ba626d6thrust24THRUST_300001_SM_1000_NS12placeholders2_6E:
	.zero		1
	.type		_ZN34_INTERNAL_26595fef_4_k_cu_15ba626d4cuda3std3__45__cpo4rendE,@object
	.size		_ZN34_INTERNAL_26595fef_4_k_cu_15ba626d4cuda3std3__45__cpo4rendE,(_ZN34_INTERNAL_26595fef_4_k_cu_15ba626d4cuda3std6ranges3__45__cpo9iter_swapE - _ZN34_INTERNAL_26595fef_4_k_cu_15ba626d4cuda3std3__45__cpo4rendE)
_ZN34_INTERNAL_26595fef_4_k_cu_15ba626d4cuda3std3__45__cpo4rendE:
	.zero		1
	.type		_ZN34_INTERNAL_26595fef_4_k_cu_15ba626d4cuda3std6ranges3__45__cpo9iter_swapE,@object
	.size		_ZN34_INTERNAL_26595fef_4_k_cu_15ba626d4cuda3std6ranges3__45__cpo9iter_swapE,(_ZN34_INTERNAL_26595fef_4_k_cu_15ba626d4cuda3std3__48unexpectE - _ZN34_INTERNAL_26595fef_4_k_cu_15ba626d4cuda3std6ranges3__45__cpo9iter_swapE)
_ZN34_INTERNAL_26595fef_4_k_cu_15ba626d4cuda3std6ranges3__45__cpo9iter_swapE:
	.zero		1
	.type		_ZN34_INTERNAL_26595fef_4_k_cu_15ba626d4cuda3std3__48unexpectE,@object
	.size		_ZN34_INTERNAL_26595fef_4_k_cu_15ba626d4cuda3std3__48unexpectE,(_ZN34_INTERNAL_26595fef_4_k_cu_15ba626d6thrust24THRUST_300001_SM_1000_NS8cuda_cub3parE - _ZN34_INTERNAL_26595fef_4_k_cu_15ba626d4cuda3std3__48unexpectE)
_ZN34_INTERNAL_26595fef_4_k_cu_15ba626d4cuda3std3__48unexpectE:
	.zero		1
	.type		_ZN34_INTERNAL_26595fef_4_k_cu_15ba626d6thrust24THRUST_300001_SM_1000_NS8cuda_cub3parE,@object
	.size		_ZN34_INTERNAL_26595fef_4_k_cu_15ba626d6thrust24THRUST_300001_SM_1000_NS8cuda_cub3parE,(_ZN34_INTERNAL_26595fef_4_k_cu_15ba626d6thrust24THRUST_300001_SM_1000_NS12placeholders2_4E - _ZN34_INTERNAL_26595fef_4_k_cu_15ba626d6thrust24THRUST_300001_SM_1000_NS8cuda_cub3parE)
_ZN34_INTERNAL_26595fef_4_k_cu_15ba626d6thrust24THRUST_300001_SM_1000_NS8cuda_cub3parE:
	.zero		1
	.type		_ZN34_INTERNAL_26595fef_4_k_cu_15ba626d6thrust24THRUST_300001_SM_1000_NS12placeholders2_4E,@object
	.size		_ZN34_INTERNAL_26595fef_4_k_cu_15ba626d6thrust24THRUST_300001_SM_1000_NS12placeholders2_4E,(_ZN34_INTERNAL_26595fef_4_k_cu_15ba626d4cuda3std3__45__cpo4cendE - _ZN34_INTERNAL_26595fef_4_k_cu_15ba626d6thrust24THRUST_300001_SM_1000_NS12placeholders2_4E)
_ZN34_INTERNAL_26595fef_4_k_cu_15ba626d6thrust24THRUST_300001_SM_1000_NS12placeholders2_4E:
	.zero		1
	.type		_ZN34_INTERNAL_26595fef_4_k_cu_15ba626d4cuda3std3__45__cpo4cendE,@object
	.size		_ZN34_INTERNAL_26595fef_4_k_cu_15ba626d4cuda3std3__45__cpo4cendE,(_ZN34_INTERNAL_26595fef_4_k_cu_15ba626d4cuda3std6ranges3__45__cpo4cendE - _ZN34_INTERNAL_26595fef_4_k_cu_15ba626d4cuda3std3__45__cpo4cendE)
_ZN34_INTERNAL_26595fef_4_k_cu_15ba626d4cuda3std3__45__cpo4cendE:
	.zero		1
	.type		_ZN34_INTERNAL_26595fef_4_k_cu_15ba626d4cuda3std6ranges3__45__cpo4cendE,@object
	.size		_ZN34_INTERNAL_26595fef_4_k_cu_15ba626d4cuda3std6ranges3__45__cpo4cendE,(_ZN34_INTERNAL_26595fef_4_k_cu_15ba626d4cuda3std3__420unreachable_sentinelE - _ZN34_INTERNAL_26595fef_4_k_cu_15ba626d4cuda3std6ranges3__45__cpo4cendE)
_ZN34_INTERNAL_26595fef_4_k_cu_15ba626d4cuda3std6ranges3__45__cpo4cendE:
	.zero		1
	.type		_ZN34_INTERNAL_26595fef_4_k_cu_15ba626d4cuda3std3__420unreachable_sentinelE,@object
	.size		_ZN34_INTERNAL_26595fef_4_k_cu_15ba626d4cuda3std3__420unreachable_sentinelE,(_ZN34_INTERNAL_26595fef_4_k_cu_15ba626d4cuda3std6ranges3__45__cpo5ssizeE - _ZN34_INTERNAL_26595fef_4_k_cu_15ba626d4cuda3std3__420unreachable_sentinelE)
_ZN34_INTERNAL_26595fef_4_k_cu_15ba626d4cuda3std3__420unreachable_sentinelE:
	.zero		1
	.type		_ZN34_INTERNAL_26595fef_4_k_cu_15ba626d4cuda3std6ranges3__45__cpo5ssizeE,@object
	.size		_ZN34_INTERNAL_26595fef_4_k_cu_15ba626d4cuda3std6ranges3__45__cpo5ssizeE,(_ZN34_INTERNAL_26595fef_4_k_cu_15ba626d6thrust24THRUST_300001_SM_1000_NS12placeholders2_8E - _ZN34_INTERNAL_26595fef_4_k_cu_15ba626d4cuda3std6ranges3__45__cpo5ssizeE)
_ZN34_INTERNAL_26595fef_4_k_cu_15ba626d4cuda3std6ranges3__45__cpo5ssizeE:
	.zero		1
	.type		_ZN34_INTERNAL_26595fef_4_k_cu_15ba626d6thrust24THRUST_300001_SM_1000_NS12placeholders2_8E,@object
	.size		_ZN34_INTERNAL_26595fef_4_k_cu_15ba626d6thrust24THRUST_300001_SM_1000_NS12placeholders2_8E,(_ZN34_INTERNAL_26595fef_4_k_cu_15ba626d4cuda3std3__45__cpo5crendE - _ZN34_INTERNAL_26595fef_4_k_cu_15ba626d6thrust24THRUST_300001_SM_1000_NS12placeholders2_8E)
_ZN34_INTERNAL_26595fef_4_k_cu_15ba626d6thrust24THRUST_300001_SM_1000_NS12placeholders2_8E:
	.zero		1
	.type		_ZN34_INTERNAL_26595fef_4_k_cu_15ba626d4cuda3std3__45__cpo5crendE,@object
	.size		_ZN34_INTERNAL_26595fef_4_k_cu_15ba626d4cuda3std3__45__cpo5crendE,(_ZN34_INTERNAL_26595fef_4_k_cu_15ba626d4cuda3std6ranges3__45__cpo4prevE - _ZN34_INTERNAL_26595fef_4_k_cu_15ba626d4cuda3std3__45__cpo5crendE)
_ZN34_INTERNAL_26595fef_4_k_cu_15ba626d4cuda3std3__45__cpo5crendE:
	.zero		1
	.type		_ZN34_INTERNAL_26595fef_4_k_cu_15ba626d4cuda3std6ranges3__45__cpo4prevE,@object
	.size		_ZN34_INTERNAL_26595fef_4_k_cu_15ba626d4cuda3std6ranges3__45__cpo4prevE,(_ZN34_INTERNAL_26595fef_4_k_cu_15ba626d4cuda3std6ranges3__45__cpo9iter_moveE - _ZN34_INTERNAL_26595fef_4_k_cu_15ba626d4cuda3std6ranges3__45__cpo4prevE)
_ZN34_INTERNAL_26595fef_4_k_cu_15ba626d4cuda3std6ranges3__45__cpo4prevE:
	.zero		1
	.type		_ZN34_INTERNAL_26595fef_4_k_cu_15ba626d4cuda3std6ranges3__45__cpo9iter_moveE,@object
	.size		_ZN34_INTERNAL_26595fef_4_k_cu_15ba626d4cuda3std6ranges3__45__cpo9iter_moveE,(_ZN34_INTERNAL_26595fef_4_k_cu_15ba626d6thrust24THRUST_300001_SM_1000_NS6system6detail10sequential3seqE - _ZN34_INTERNAL_26595fef_4_k_cu_15ba626d4cuda3std6ranges3__45__cpo9iter_moveE)
_ZN34_INTERNAL_26595fef_4_k_cu_15ba626d4cuda3std6ranges3__45__cpo9iter_moveE:
	.zero		1
	.type		_ZN34_INTERNAL_26595fef_4_k_cu_15ba626d6thrust24THRUST_300001_SM_1000_NS6system6detail10sequential3seqE,@object
	.size		_ZN34_INTERNAL_26595fef_4_k_cu_15ba626d6thrust24THRUST_300001_SM_1000_NS6system6detail10sequential3seqE,(.L_31 - _ZN34_INTERNAL_26595fef_4_k_cu_15ba626d6thrust24THRUST_300001_SM_1000_NS6system6detail10sequential3seqE)
_ZN34_INTERNAL_26595fef_4_k_cu_15ba626d6thrust24THRUST_300001_SM_1000_NS6system6detail10sequential3seqE:
	.zero		1
.L_31:


//--------------------- .nv.constant0._ZN3cub18CUB_300001_SM_10006detail11EmptyKernelIvEEvv --------------------------
	.section	.nv.constant0._ZN3cub18CUB_300001_SM_10006detail11EmptyKernelIvEEvv,"a",@progbits
	.sectionflags	@""
	.align	4
.nv.constant0._ZN3cub18CUB_300001_SM_10006detail11EmptyKernelIvEEvv:
	.zero		896


//--------------------- .nv.constant0._Z11pass_vectorPii --------------------------
	.section	.nv.constant0._Z11pass_vectorPii,"a",@progbits
	.sectionflags	@""
	.align	4
.nv.constant0._Z11pass_vectorPii:
	.zero		908


//--------------------- SYMBOLS --------------------------

	.type		.nv.reservedSmem.offset0,@object
	.size		.nv.reservedSmem.offset0,0x4
